	.headerflags	@"EF_CUDA_TEXMODE_UNIFIED EF_CUDA_64BIT_ADDRESS EF_CUDA_ACCELERATORS EF_CUDA_SM90 EF_CUDA_VIRTUAL_SM(EF_CUDA_SM90)"
	.elftype	@"ET_EXEC"


//--------------------- .nv.info                  --------------------------
	.section	.nv.info,"",@"SHT_CUDA_INFO"
	.align	4


	//----- nvinfo : EIATTR_REGCOUNT
	.align		4
        /*0000*/ 	.byte	0x04, 0x2f
        /*0002*/ 	.short	(.L_3 - .L_2)
	.align		4
.L_2:
        /*0004*/ 	.word	index@(triton_poi_fused__native_batch_norm_legit_no_training_relu_0)
        /*0008*/ 	.word	0x00000020


	//----- nvinfo : EIATTR_MIN_STACK_SIZE
	.align		4
.L_3:
        /*000c*/ 	.byte	0x04, 0x12
        /*000e*/ 	.short	(.L_5 - .L_4)
	.align		4
.L_4:
        /*0010*/ 	.word	index@(triton_poi_fused__native_batch_norm_legit_no_training_relu_0)
        /*0014*/ 	.word	0x00000000


	//----- nvinfo : EIATTR_FRAME_SIZE
	.align		4
.L_5:
        /*0018*/ 	.byte	0x04, 0x11
        /*001a*/ 	.short	(.L_7 - .L_6)
	.align		4
.L_6:
        /*001c*/ 	.word	index@(triton_poi_fused__native_batch_norm_legit_no_training_relu_0)
        /*0020*/ 	.word	0x00000000


	//----- nvinfo : EIATTR_MIN_STACK_SIZE
	.align		4
.L_7:
        /*0024*/ 	.byte	0x04, 0x12
        /*0026*/ 	.short	(.L_9 - .L_8)
	.align		4
.L_8:
        /*0028*/ 	.word	index@(triton_poi_fused__native_batch_norm_legit_no_training_relu_0)
        /*002c*/ 	.word	0x00000000
.L_9:


//--------------------- .nv.info.triton_poi_fused__native_batch_norm_legit_no_training_relu_0 --------------------------
	.section	.nv.info.triton_poi_fused__native_batch_norm_legit_no_training_relu_0,"",@"SHT_CUDA_INFO"
	.sectionflags	@""
	.align	4


	//----- nvinfo : EIATTR_CUDA_API_VERSION
	.align		4
        /*0000*/ 	.byte	0x04, 0x37
        /*0002*/ 	.short	(.L_11 - .L_10)
.L_10:
        /*0004*/ 	.word	0x0000007c


	//----- nvinfo : EIATTR_KPARAM_INFO
	.align		4
.L_11:
        /*0008*/ 	.byte	0x04, 0x17
        /*000a*/ 	.short	(.L_13 - .L_12)
.L_12:
        /*000c*/ 	.word	0x00000000
        /*0010*/ 	.short	0x0006
        /*0012*/ 	.short	0x0030
        /*0014*/ 	.byte	0x00, 0xf0, 0x11, 0x00


	//----- nvinfo : EIATTR_KPARAM_INFO
	.align		4
.L_13:
        /*0018*/ 	.byte	0x04, 0x17
        /*001a*/ 	.short	(.L_15 - .L_14)
.L_14:
        /*001c*/ 	.word	0x00000000
        /*0020*/ 	.short	0x0005
        /*0022*/ 	.short	0x0028
        /*0024*/ 	.byte	0x00, 0xf4, 0x21, 0x00


	//----- nvinfo : EIATTR_KPARAM_INFO
	.align		4
.L_15:
        /*0028*/ 	.byte	0x04, 0x17
        /*002a*/ 	.short	(.L_17 - .L_16)
.L_16:
        /*002c*/ 	.word	0x00000000
        /*0030*/ 	.short	0x0004
        /*0032*/ 	.short	0x0020
        /*0034*/ 	.byte	0x00, 0xf4, 0x21, 0x00


	//----- nvinfo : EIATTR_KPARAM_INFO
	.align		4
.L_17:
        /*0038*/ 	.byte	0x04, 0x17
        /*003a*/ 	.short	(.L_19 - .L_18)
.L_18:
        /*003c*/ 	.word	0x00000000
        /*0040*/ 	.short	0x0003
        /*0042*/ 	.short	0x0018
        /*0044*/ 	.byte	0x00, 0xf4, 0x21, 0x00


	//----- nvinfo : EIATTR_KPARAM_INFO
	.align		4
.L_19:
        /*0048*/ 	.byte	0x04, 0x17
        /*004a*/ 	.short	(.L_21 - .L_20)
.L_20:
        /*004c*/ 	.word	0x00000000
        /*0050*/ 	.short	0x0002
        /*0052*/ 	.short	0x0010
        /*0054*/ 	.byte	0x00, 0xf4, 0x21, 0x00


	//----- nvinfo : EIATTR_KPARAM_INFO
	.align		4
.L_21:
        /*0058*/ 	.byte	0x04, 0x17
        /*005a*/ 	.short	(.L_23 - .L_22)
.L_22:
        /*005c*/ 	.word	0x00000000
        /*0060*/ 	.short	0x0001
        /*0062*/ 	.short	0x0008
        /*0064*/ 	.byte	0x00, 0xf4, 0x21, 0x00


	//----- nvinfo : EIATTR_KPARAM_INFO
	.align		4
.L_23:
        /*0068*/ 	.byte	0x04, 0x17
        /*006a*/ 	.short	(.L_25 - .L_24)
.L_24:
        /*006c*/ 	.word	0x00000000
        /*0070*/ 	.short	0x0000
        /*0072*/ 	.short	0x0000
        /*0074*/ 	.byte	0x00, 0xf4, 0x21, 0x00


	//----- nvinfo : EIATTR_SPARSE_MMA_MASK
	.align		4
.L_25:
        /*0078*/ 	.byte	0x03, 0x50
        /*007a*/ 	.short	0x0000


	//----- nvinfo : EIATTR_MAXREG_COUNT
	.align		4
        /*007c*/ 	.byte	0x03, 0x1b
        /*007e*/ 	.short	0x00ff


	//----- nvinfo : EIATTR_EXIT_INSTR_OFFSETS
	.align		4
        /*0080*/ 	.byte	0x04, 0x1c
        /*0082*/ 	.short	(.L_27 - .L_26)


	//   ....[0]....
.L_26:
        /*0084*/ 	.word	0x000006c0


	//----- nvinfo : EIATTR_REQNTID
	.align		4
.L_27:
        /*0088*/ 	.byte	0x04, 0x10
        /*008a*/ 	.short	(.L_29 - .L_28)
.L_28:
        /*008c*/ 	.word	0x00000080
        /*0090*/ 	.word	0x00000001
        /*0094*/ 	.word	0x00000001


	//----- nvinfo : EIATTR_CBANK_PARAM_SIZE
	.align		4
.L_29:
        /*0098*/ 	.byte	0x03, 0x19
        /*009a*/ 	.short	0x0034


	//----- nvinfo : EIATTR_PARAM_CBANK
	.align		4
        /*009c*/ 	.byte	0x04, 0x0a
        /*009e*/ 	.short	(.L_31 - .L_30)
	.align		4
.L_30:
        /*00a0*/ 	.word	index@(.nv.constant0.triton_poi_fused__native_batch_norm_legit_no_training_relu_0)
        /*00a4*/ 	.short	0x0210
        /*00a6*/ 	.short	0x0034


	//----- nvinfo : EIATTR_SW_WAR
	.align		4
.L_31:
        /*00a8*/ 	.byte	0x04, 0x36
        /*00aa*/ 	.short	(.L_33 - .L_32)
.L_32:
        /*00ac*/ 	.word	0x00000008
.L_33:


//--------------------- .nv.callgraph             --------------------------
	.section	.nv.callgraph,"",@"SHT_CUDA_CALLGRAPH"
	.align	4
	.sectionentsize	8
	.align		4
        /*0000*/ 	.word	0x00000000
	.align		4
        /*0004*/ 	.word	0xffffffff
	.align		4
        /*0008*/ 	.word	0x00000000
	.align		4
        /*000c*/ 	.word	0xfffffffe
	.align		4
        /*0010*/ 	.word	0x00000000
	.align		4
        /*0014*/ 	.word	0xfffffffd
	.align		4
        /*0018*/ 	.word	0x00000000
	.align		4
        /*001c*/ 	.word	0xfffffffc


//--------------------- .nv.constant4             --------------------------
	.section	.nv.constant4,"a",@progbits
	.align	8
	.align		8
.nv.constant4:
        /*0000*/ 	.dword	_$_str
	.align		8
        /*0008*/ 	.dword	_$_str_$_2


//--------------------- .text.triton_poi_fused__native_batch_norm_legit_no_training_relu_0 --------------------------
	.section	.text.triton_poi_fused__native_batch_norm_legit_no_training_relu_0,"ax",@progbits
	.align	128
        .global         triton_poi_fused__native_batch_norm_legit_no_training_relu_0
        .type           triton_poi_fused__native_batch_norm_legit_no_training_relu_0,@function
        .size           triton_poi_fused__native_batch_norm_legit_no_training_relu_0,(.L_x_1 - triton_poi_fused__native_batch_norm_legit_no_training_relu_0)
        .other          triton_poi_fused__native_batch_norm_legit_no_training_relu_0,@"STO_CUDA_ENTRY STV_DEFAULT"
triton_poi_fused__native_batch_norm_legit_no_training_relu_0:
.text.triton_poi_fused__native_batch_norm_legit_no_training_relu_0:
[----:B------:R-:W-:Y:S01]  /*0000*/  LDC R1, c[0x0][0x28] ;  /* 0x00000a00ff017b82 */ /* 0x000fe20000000800 */
[----:B------:R-:W1:Y:S01]  /*0010*/  S2R R0, SR_TID.X ;  /* 0x0000000000007919 */ /* 0x000e620000002100 */
[----:B------:R-:W-:-:S06]  /*0020*/  ULDC.64 UR4, c[0x0][0x208] ;  /* 0x0000820000047ab9 */ /* 0x000fcc0000000a00 */
[----:B------:R-:W2:Y:S01]  /*0030*/  LDC.64 R16, c[0x0][0x218] ;  /* 0x00008600ff107b82 */ /* 0x000ea20000000a00 */
[----:B------:R-:W3:Y:S07]  /*0040*/  S2R R3, SR_CTAID.X ;  /* 0x0000000000037919 */ /* 0x000eee0000002500 */
[----:B------:R-:W4:Y:S08]  /*0050*/  LDC.64 R14, c[0x0][0x210] ;  /* 0x00008400ff0e7b82 */ /* 0x000f300000000a00 */
[----:B------:R-:W5:Y:S01]  /*0060*/  LDC.64 R12, c[0x0][0x230] ;  /* 0x00008c00ff0c7b82 */ /* 0x000f620000000a00 */
[----:B-1----:R-:W-:-:S02]  /*0070*/  SHF.L.U32 R0, R0, 0x2, RZ ;  /* 0x0000000200007819 */ /* 0x002fc400000006ff */
[----:B---3--:R-:W-:Y:S02]  /*0080*/  SHF.R.S32.HI R5, RZ, 0x15, R3 ;  /* 0x00000015ff057819 */ /* 0x008fe40000011403 */
[----:B------:R-:W-:Y:S02]  /*0090*/  LOP3.LUT R0, R0, 0x1fc, RZ, 0xc0, !PT ;  /* 0x000001fc00007812 */ /* 0x000fe400078ec0ff */
[----:B------:R-:W-:Y:S02]  /*00a0*/  SGXT R5, R5, 0x1 ;  /* 0x000000010505781a */ /* 0x000fe40000000200 */
[----:B------:R-:W-:Y:S02]  /*00b0*/  LEA R18, R3, R0, 0xa ;  /* 0x0000000003127211 */ /* 0x000fe400078e50ff */
[----:B------:R-:W1:Y:S02]  /*00c0*/  LDC.64 R2, c[0x0][0x220] ;  /* 0x00008800ff027b82 */ /* 0x000e640000000a00 */
[----:B------:R-:W-:-:S04]  /*00d0*/  LEA.HI R5, R5, R18, RZ, 0xe ;  /* 0x0000001205057211 */ /* 0x000fc800078f70ff */
[----:B------:R-:W-:Y:S02]  /*00e0*/  SHF.R.S32.HI R23, RZ, 0xe, R5 ;  /* 0x0000000eff177819 */ /* 0x000fe40000011405 */
[----:B------:R-:W-:Y:S02]  /*00f0*/  IADD3 R5, R5, 0x200, RZ ;  /* 0x0000020005057810 */ /* 0x000fe40007ffe0ff */
[----:B------:R-:W-:Y:S02]  /*0100*/  LEA.HI R0, R23, R23, RZ, 0x5 ;  /* 0x0000001717007211 */ /* 0x000fe400078f28ff */
[----:B------:R-:W-:Y:S02]  /*0110*/  SHF.R.S32.HI R5, RZ, 0xe, R5 ;  /* 0x0000000eff057819 */ /* 0x000fe40000011405 */
[----:B------:R-:W-:Y:S02]  /*0120*/  LOP3.LUT R0, R0, 0xffffffe0, RZ, 0xc0, !PT ;  /* 0xffffffe000007812 */ /* 0x000fe400078ec0ff */
[----:B------:R-:W-:-:S02]  /*0130*/  LEA.HI R4, R5, R5, RZ, 0x5 ;  /* 0x0000000505047211 */ /* 0x000fc400078f28ff */
[----:B------:R-:W-:Y:S02]  /*0140*/  IADD3 R23, R23, -R0, RZ ;  /* 0x8000000017177210 */ /* 0x000fe40007ffe0ff */
[----:B------:R-:W-:-:S04]  /*0150*/  LOP3.LUT R4, R4, 0xffffffe0, RZ, 0xc0, !PT ;  /* 0xffffffe004047812 */ /* 0x000fc800078ec0ff */
[----:B------:R-:W-:Y:S01]  /*0160*/  IADD3 R19, R5, -R4, RZ ;  /* 0x8000000405137210 */ /* 0x000fe20007ffe0ff */
[----:B-1----:R-:W-:-:S04]  /*0170*/  IMAD.WIDE R8, R23, 0x4, R2 ;  /* 0x0000000417087825 */ /* 0x002fc800078e0202 */
[----:B------:R-:W-:Y:S01]  /*0180*/  IMAD.WIDE R10, R19, 0x4, R2 ;  /* 0x00000004130a7825 */ /* 0x000fe200078e0202 */
[----:B------:R-:W3:Y:S01]  /*0190*/  LDG.E.EL R20, desc[UR4][R8.64] ;  /* 0x0000000408147981 */ /* 0x000ee2000c2e1900 */
[----:B------:R-:W1:Y:S03]  /*01a0*/  LDC.64 R2, c[0x0][0x228] ;  /* 0x00008a00ff027b82 */ /* 0x000e660000000a00 */
[----:B------:R-:W3:Y:S01]  /*01b0*/  LDG.E.EL R21, desc[UR4][R10.64] ;  /* 0x000000040a157981 */ /* 0x000ee2000c2e1900 */
[----:B--2---:R-:W-:-:S04]  /*01c0*/  IMAD.WIDE R26, R23, 0x4, R16 ;  /* 0x00000004171a7825 */ /* 0x004fc800078e0210 */
[----:B----4-:R-:W-:Y:S01]  /*01d0*/  IMAD.WIDE R14, R18, 0x4, R14 ;  /* 0x00000004120e7825 */ /* 0x010fe200078e020e */
[----:B------:R-:W2:Y:S04]  /*01e0*/  LDG.E.EL R0, desc[UR4][R26.64] ;  /* 0x000000041a007981 */ /* 0x000ea8000c2e1900 */
[----:B------:R-:W2:Y:S01]  /*01f0*/  LDG.E.128 R4, desc[UR4][R14.64] ;  /* 0x000000040e047981 */ /* 0x000ea2000c1e1d00 */
[----:B------:R-:W-:-:S03]  /*0200*/  IMAD.WIDE R16, R19, 0x4, R16 ;  /* 0x0000000413107825 */ /* 0x000fc600078e0210 */
[----:B------:R-:W4:Y:S04]  /*0210*/  LDG.E.128 R8, desc[UR4][R14.64+0x800] ;  /* 0x000800040e087981 */ /* 0x000f28000c1e1d00 */
[----:B------:R-:W4:Y:S01]  /*0220*/  LDG.E.EL R16, desc[UR4][R16.64] ;  /* 0x0000000410107981 */ /* 0x000f22000c2e1900 */
[----:B01----:R-:W-:-:S04]  /*0230*/  IMAD.WIDE R24, R23, 0x4, R2 ;  /* 0x0000000417187825 */ /* 0x003fc800078e0202 */
[----:B-----5:R-:W-:Y:S02]  /*0240*/  IMAD.WIDE R22, R23, 0x4, R12 ;  /* 0x0000000417167825 */ /* 0x020fe400078e020c */
[----:B------:R-:W5:Y:S04]  /*0250*/  LDG.E.EL R24, desc[UR4][R24.64] ;  /* 0x0000000418187981 */ /* 0x000f68000c2e1900 */
[----:B------:R-:W5:Y:S01]  /*0260*/  LDG.E.EL R23, desc[UR4][R22.64] ;  /* 0x0000000416177981 */ /* 0x000f62000c2e1900 */
[----:B------:R-:W-:-:S04]  /*0270*/  IMAD.WIDE R2, R19, 0x4, R2 ;  /* 0x0000000413027825 */ /* 0x000fc800078e0202 */
[----:B------:R-:W-:Y:S02]  /*0280*/  IMAD.WIDE R28, R19, 0x4, R12 ;  /* 0x00000004131c7825 */ /* 0x000fe400078e020c */
[----:B------:R0:W4:Y:S04]  /*0290*/  LDG.E.EL R12, desc[UR4][R2.64] ;  /* 0x00000004020c7981 */ /* 0x000128000c2e1900 */
[----:B------:R-:W4:Y:S01]  /*02a0*/  LDG.E.EL R13, desc[UR4][R28.64] ;  /* 0x000000041c0d7981 */ /* 0x000f22000c2e1900 */
[----:B0-----:R-:W-:Y:S01]  /*02b0*/  HFMA2.MMA R3, -RZ, RZ, 1.625, 0 ;  /* 0x3e800000ff037435 */ /* 0x001fe200000001ff */
[----:B---3--:R-:W-:-:S04]  /*02c0*/  FADD R20, R20, 9.9999997473787516356e-06 ;  /* 0x3727c5ac14147421 */ /* 0x008fc80000000000 */
[----:B------:R-:W0:Y:S01]  /*02d0*/  MUFU.SQRT R19, R20 ;  /* 0x0000001400137308 */ /* 0x000e220000002000 */
[----:B------:R-:W-:-:S07]  /*02e0*/  FADD R21, R21, 9.9999997473787516356e-06 ;  /* 0x3727c5ac15157421 */ /* 0x000fce0000000000 */
[----:B------:R-:W1:Y:S01]  /*02f0*/  MUFU.SQRT R25, R21 ;  /* 0x0000001500197308 */ /* 0x000e620000002000 */
[C---:B0-----:R-:W-:Y:S02]  /*0300*/  FSETP.GT.AND P0, PT, R19.reuse, 8.50705917302346158658e+37, PT ;  /* 0x7e8000001300780b */ /* 0x041fe40003f04000 */
[----:B------:R-:W-:Y:S02]  /*0310*/  FSETP.GEU.AND P2, PT, R19, 1.175494350822287508e-38, PT ;  /* 0x008000001300780b */ /* 0x000fe40003f4e000 */
[C---:B-1----:R-:W-:Y:S02]  /*0320*/  FSETP.GT.AND P1, PT, R25.reuse, 8.50705917302346158658e+37, PT ;  /* 0x7e8000001900780b */ /* 0x042fe40003f24000 */
[----:B------:R-:W-:-:S07]  /*0330*/  FSETP.GEU.AND P3, PT, R25, 1.175494350822287508e-38, PT ;  /* 0x008000001900780b */ /* 0x000fce0003f6e000 */
[----:B------:R-:W-:-:S04]  /*0340*/  @P0 FMUL R19, R19, 0.25 ;  /* 0x3e80000013130820 */ /* 0x000fc80000400000 */
[----:B------:R-:W-:Y:S01]  /*0350*/  @!P2 FMUL R19, R19, 16777216 ;  /* 0x4b8000001313a820 */ /* 0x000fe20000400000 */
[----:B------:R-:W-:-:S05]  /*0360*/  @P1 FMUL R25, R25, 0.25 ;  /* 0x3e80000019191820 */ /* 0x000fca0000400000 */
[----:B------:R-:W0:Y:S01]  /*0370*/  MUFU.RCP R19, R19 ;  /* 0x0000001300137308 */ /* 0x000e220000001000 */
[----:B------:R-:W-:Y:S01]  /*0380*/  @!P3 FMUL R25, R25, 16777216 ;  /* 0x4b8000001919b820 */ /* 0x000fe20000400000 */
[----:B------:R-:W-:-:S06]  /*0390*/  FSEL R2, R3, 1, P0 ;  /* 0x3f80000003027808 */ /* 0x000fcc0000000000 */
[----:B------:R-:W1:Y:S01]  /*03a0*/  MUFU.RCP R14, R25 ;  /* 0x00000019000e7308 */ /* 0x000e620000001000 */
[----:B------:R-:W-:Y:S01]  /*03b0*/  FSEL R3, R3, 1, P1 ;  /* 0x3f80000003037808 */ /* 0x000fe20000800000 */
[----:B------:R-:W-:Y:S01]  /*03c0*/  @!P2 FMUL R2, R2, 16777216 ;  /* 0x4b8000000202a820 */ /* 0x000fe20000400000 */
[----:B--2---:R-:W-:-:S03]  /*03d0*/  FADD R4, R4, -R0 ;  /* 0x8000000004047221 */ /* 0x004fc60000000000 */
[----:B------:R-:W-:Y:S01]  /*03e0*/  @!P3 FMUL R3, R3, 16777216 ;  /* 0x4b8000000303b820 */ /* 0x000fe20000400000 */
[----:B0-----:R-:W-:Y:S01]  /*03f0*/  FMUL R15, R19, R2 ;  /* 0x00000002130f7220 */ /* 0x001fe20000400000 */
[--C-:B------:R-:W-:Y:S01]  /*0400*/  FADD R20, R5, -R0.reuse ;  /* 0x8000000005147221 */ /* 0x100fe20000000000 */
[--C-:B------:R-:W-:Y:S01]  /*0410*/  FADD R6, R6, -R0.reuse ;  /* 0x8000000006067221 */ /* 0x100fe20000000000 */
[----:B------:R-:W-:Y:S01]  /*0420*/  FADD R0, R7, -R0 ;  /* 0x8000000007007221 */ /* 0x000fe20000000000 */
[C---:B------:R-:W-:Y:S01]  /*0430*/  FMUL R5, R15.reuse, R4 ;  /* 0x000000040f057220 */ /* 0x040fe20000400000 */
[C---:B------:R-:W-:Y:S01]  /*0440*/  FMUL R4, R15.reuse, R20 ;  /* 0x000000140f047220 */ /* 0x040fe20000400000 */
[----:B-1----:R-:W-:Y:S02]  /*0450*/  FMUL R14, R14, R3 ;  /* 0x000000030e0e7220 */ /* 0x002fe40000400000 */
[----:B------:R-:W0:Y:S01]  /*0460*/  LDC.64 R2, c[0x0][0x238] ;  /* 0x00008e00ff027b82 */ /* 0x000e220000000a00 */
[C---:B------:R-:W-:Y:S01]  /*0470*/  FMUL R20, R15.reuse, R6 ;  /* 0x000000060f147220 */ /* 0x040fe20000400000 */
[----:B------:R-:W-:Y:S01]  /*0480*/  FMUL R6, R15, R0 ;  /* 0x000000000f067220 */ /* 0x000fe20000400000 */
[--C-:B----4-:R-:W-:Y:S01]  /*0490*/  FADD R7, R8, -R16.reuse ;  /* 0x8000001008077221 */ /* 0x110fe20000000000 */
[--C-:B------:R-:W-:Y:S01]  /*04a0*/  FADD R9, R9, -R16.reuse ;  /* 0x8000001009097221 */ /* 0x100fe20000000000 */
[--C-:B------:R-:W-:Y:S01]  /*04b0*/  FADD R15, R10, -R16.reuse ;  /* 0x800000100a0f7221 */ /* 0x100fe20000000000 */
[C-C-:B-----5:R-:W-:Y:S01]  /*04c0*/  FFMA R0, R24.reuse, R5, R23.reuse ;  /* 0x0000000518007223 */ /* 0x160fe20000000017 */
[----:B------:R-:W-:Y:S01]  /*04d0*/  FADD R11, R11, -R16 ;  /* 0x800000100b0b7221 */ /* 0x000fe20000000000 */
[C-C-:B------:R-:W-:Y:S01]  /*04e0*/  FFMA R4, R24.reuse, R4, R23.reuse ;  /* 0x0000000418047223 */ /* 0x140fe20000000017 */
[C-C-:B------:R-:W-:Y:S01]  /*04f0*/  FFMA R5, R24.reuse, R20, R23.reuse ;  /* 0x0000001418057223 */ /* 0x140fe20000000017 */
[----:B------:R-:W-:Y:S01]  /*0500*/  FFMA R23, R24, R6, R23 ;  /* 0x0000000618177223 */ /* 0x000fe20000000017 */
[C---:B------:R-:W-:Y:S01]  /*0510*/  FMUL R7, R14.reuse, R7 ;  /* 0x000000070e077220 */ /* 0x040fe20000400000 */
[C---:B------:R-:W-:Y:S01]  /*0520*/  FMUL R8, R14.reuse, R9 ;  /* 0x000000090e087220 */ /* 0x040fe20000400000 */
[C---:B------:R-:W-:Y:S01]  /*0530*/  FMUL R6, R14.reuse, R15 ;  /* 0x0000000f0e067220 */ /* 0x040fe20000400000 */
[----:B------:R-:W-:Y:S01]  /*0540*/  FMUL R14, R14, R11 ;  /* 0x0000000b0e0e7220 */ /* 0x000fe20000400000 */
[C-C-:B------:R-:W-:Y:S01]  /*0550*/  FFMA R9, R12.reuse, R7, R13.reuse ;  /* 0x000000070c097223 */ /* 0x140fe2000000000d */
[C-C-:B------:R-:W-:Y:S01]  /*0560*/  FFMA R8, R12.reuse, R8, R13.reuse ;  /* 0x000000080c087223 */ /* 0x140fe2000000000d */
[C-C-:B------:R-:W-:Y:S01]  /*0570*/  FFMA R10, R12.reuse, R6, R13.reuse ;  /* 0x000000060c0a7223 */ /* 0x140fe2000000000d */
[----:B------:R-:W-:Y:S01]  /*0580*/  FFMA R14, R12, R14, R13 ;  /* 0x0000000e0c0e7223 */ /* 0x000fe2000000000d */
[----:B------:R-:W-:-:S02]  /*0590*/  FSETP.GEU.AND P6, PT, R23, RZ, PT ;  /* 0x000000ff1700720b */ /* 0x000fc40003fce000 */
[----:B------:R-:W-:Y:S02]  /*05a0*/  FSETP.GEU.AND P0, PT, R5, RZ, PT ;  /* 0x000000ff0500720b */ /* 0x000fe40003f0e000 */
[----:B------:R-:W-:Y:S02]  /*05b0*/  FSETP.GEU.AND P1, PT, R4, RZ, PT ;  /* 0x000000ff0400720b */ /* 0x000fe40003f2e000 */
[----:B------:R-:W-:Y:S02]  /*05c0*/  FSETP.GEU.AND P3, PT, R14, RZ, PT ;  /* 0x000000ff0e00720b */ /* 0x000fe40003f6e000 */
[----:B------:R-:W-:Y:S02]  /*05d0*/  SEL R7, R23, RZ, P6 ;  /* 0x000000ff17077207 */ /* 0x000fe40003000000 */
[----:B------:R-:W-:Y:S02]  /*05e0*/  FSETP.GEU.AND P2, PT, R0, RZ, PT ;  /* 0x000000ff0000720b */ /* 0x000fe40003f4e000 */
[----:B------:R-:W-:-:S02]  /*05f0*/  FSETP.GEU.AND P4, PT, R10, RZ, PT ;  /* 0x000000ff0a00720b */ /* 0x000fc40003f8e000 */
[----:B------:R-:W-:Y:S02]  /*0600*/  FSETP.GEU.AND P5, PT, R9, RZ, PT ;  /* 0x000000ff0900720b */ /* 0x000fe40003fae000 */
[----:B------:R-:W-:Y:S02]  /*0610*/  FSETP.GEU.AND P6, PT, R8, RZ, PT ;  /* 0x000000ff0800720b */ /* 0x000fe40003fce000 */
[----:B------:R-:W-:Y:S01]  /*0620*/  SEL R6, R5, RZ, P0 ;  /* 0x000000ff05067207 */ /* 0x000fe20000000000 */
[----:B0-----:R-:W-:Y:S01]  /*0630*/  IMAD.WIDE R2, R18, 0x4, R2 ;  /* 0x0000000412027825 */ /* 0x001fe200078e0202 */
[----:B------:R-:W-:Y:S02]  /*0640*/  SEL R5, R4, RZ, P1 ;  /* 0x000000ff04057207 */ /* 0x000fe40000800000 */
[----:B------:R-:W-:Y:S02]  /*0650*/  SEL R15, R14, RZ, P3 ;  /* 0x000000ff0e0f7207 */ /* 0x000fe40001800000 */
[----:B------:R-:W-:-:S02]  /*0660*/  SEL R4, R0, RZ, P2 ;  /* 0x000000ff00047207 */ /* 0x000fc40001000000 */
[----:B------:R-:W-:Y:S02]  /*0670*/  SEL R14, R10, RZ, P4 ;  /* 0x000000ff0a0e7207 */ /* 0x000fe40002000000 */
[----:B------:R-:W-:Y:S02]  /*0680*/  SEL R12, R9, RZ, P5 ;  /* 0x000000ff090c7207 */ /* 0x000fe40002800000 */
[----:B------:R-:W-:Y:S01]  /*0690*/  SEL R13, R8, RZ, P6 ;  /* 0x000000ff080d7207 */ /* 0x000fe20003000000 */
[----:B------:R-:W-:Y:S04]  /*06a0*/  STG.E.128 desc[UR4][R2.64], R4 ;  /* 0x0000000402007986 */ /* 0x000fe8000c101d04 */
[----:B------:R-:W-:Y:S01]  /*06b0*/  STG.E.128 desc[UR4][R2.64+0x800], R12 ;  /* 0x0008000c02007986 */ /* 0x000fe2000c101d04 */
[----:B------:R-:W-:Y:S05]  /*06c0*/  EXIT ;  /* 0x000000000000794d */ /* 0x000fea0003800000 */
.L_x_0:
[----:B------:R-:W-:-:S00]  /*06d0*/  BRA `(.L_x_0) ;  /* 0xfffffffc00fc7947 */ /* 0x000fc0000383ffff */
[----:B------:R-:W-:-:S00]  /*06e0*/  NOP ;  /* 0x0000000000007918 */ /* 0x000fc00000000000 */
        /* <DEDUP_REMOVED lines=9> */
.L_x_1:


//--------------------- .nv.global.init           --------------------------
	.section	.nv.global.init,"aw",@progbits
.nv.global.init:
	.type		_$_str,@object
	.size		_$_str,(_$_str_$_2 - _$_str)
_$_str:
        /*0000*/ 	.byte	0x5f, 0x5f, 0x43, 0x55, 0x44, 0x41, 0x5f, 0x46, 0x54, 0x5a, 0x00
	.type		_$_str_$_2,@object
	.size		_$_str_$_2,(.L_1 - _$_str_$_2)
_$_str_$_2:
        /*000b*/ 	.byte	0x5f, 0x5f, 0x43, 0x55, 0x44, 0x41, 0x5f, 0x50, 0x52, 0x45, 0x43, 0x5f, 0x53, 0x51, 0x52, 0x54
        /*001b*/ 	.byte	0x00
.L_1:


//--------------------- .nv.constant0.triton_poi_fused__native_batch_norm_legit_no_training_relu_0 --------------------------
	.section	.nv.constant0.triton_poi_fused__native_batch_norm_legit_no_training_relu_0,"a",@progbits
	.sectionflags	@""
	.align	4
.nv.constant0.triton_poi_fused__native_batch_norm_legit_no_training_relu_0:
	.zero		580
